	.headerflags	@"EF_CUDA_TEXMODE_UNIFIED EF_CUDA_64BIT_ADDRESS EF_CUDA_ACCELERATORS EF_CUDA_SM90 EF_CUDA_VIRTUAL_SM(EF_CUDA_SM90)"
	.elftype	@"ET_EXEC"


//--------------------- .nv.info                  --------------------------
	.section	.nv.info,"",@"SHT_CUDA_INFO"
	.align	4


	//----- nvinfo : EIATTR_REGCOUNT
	.align		4
        /*0000*/ 	.byte	0x04, 0x2f
        /*0002*/ 	.short	(.L_1 - .L_0)
	.align		4
.L_0:
        /*0004*/ 	.word	index@(triton_poi_fused__unsafe_index_add_mul_sub_7)
        /*0008*/ 	.word	0x0000000e


	//----- nvinfo : EIATTR_MIN_STACK_SIZE
	.align		4
.L_1:
        /*000c*/ 	.byte	0x04, 0x12
        /*000e*/ 	.short	(.L_3 - .L_2)
	.align		4
.L_2:
        /*0010*/ 	.word	index@(triton_poi_fused__unsafe_index_add_mul_sub_7)
        /*0014*/ 	.word	0x00000000


	//----- nvinfo : EIATTR_FRAME_SIZE
	.align		4
.L_3:
        /*0018*/ 	.byte	0x04, 0x11
        /*001a*/ 	.short	(.L_5 - .L_4)
	.align		4
.L_4:
        /*001c*/ 	.word	index@(triton_poi_fused__unsafe_index_add_mul_sub_7)
        /*0020*/ 	.word	0x00000000


	//----- nvinfo : EIATTR_MIN_STACK_SIZE
	.align		4
.L_5:
        /*0024*/ 	.byte	0x04, 0x12
        /*0026*/ 	.short	(.L_7 - .L_6)
	.align		4
.L_6:
        /*0028*/ 	.word	index@(triton_poi_fused__unsafe_index_add_mul_sub_7)
        /*002c*/ 	.word	0x00000000
.L_7:


//--------------------- .nv.info.triton_poi_fused__unsafe_index_add_mul_sub_7 --------------------------
	.section	.nv.info.triton_poi_fused__unsafe_index_add_mul_sub_7,"",@"SHT_CUDA_INFO"
	.sectionflags	@""
	.align	4


	//----- nvinfo : EIATTR_CUDA_API_VERSION
	.align		4
        /*0000*/ 	.byte	0x04, 0x37
        /*0002*/ 	.short	(.L_9 - .L_8)
.L_8:
        /*0004*/ 	.word	0x0000007c


	//----- nvinfo : EIATTR_KPARAM_INFO
	.align		4
.L_9:
        /*0008*/ 	.byte	0x04, 0x17
        /*000a*/ 	.short	(.L_11 - .L_10)
.L_10:
        /*000c*/ 	.word	0x00000000
        /*0010*/ 	.short	0x0006
        /*0012*/ 	.short	0x0030
        /*0014*/ 	.byte	0x00, 0xf0, 0x11, 0x00


	//----- nvinfo : EIATTR_KPARAM_INFO
	.align		4
.L_11:
        /*0018*/ 	.byte	0x04, 0x17
        /*001a*/ 	.short	(.L_13 - .L_12)
.L_12:
        /*001c*/ 	.word	0x00000000
        /*0020*/ 	.short	0x0005
        /*0022*/ 	.short	0x0028
        /*0024*/ 	.byte	0x00, 0xf4, 0x21, 0x00


	//----- nvinfo : EIATTR_KPARAM_INFO
	.align		4
.L_13:
        /*0028*/ 	.byte	0x04, 0x17
        /*002a*/ 	.short	(.L_15 - .L_14)
.L_14:
        /*002c*/ 	.word	0x00000000
        /*0030*/ 	.short	0x0004
        /*0032*/ 	.short	0x0020
        /*0034*/ 	.byte	0x00, 0xf4, 0x21, 0x00


	//----- nvinfo : EIATTR_KPARAM_INFO
	.align		4
.L_15:
        /*0038*/ 	.byte	0x04, 0x17
        /*003a*/ 	.short	(.L_17 - .L_16)
.L_16:
        /*003c*/ 	.word	0x00000000
        /*0040*/ 	.short	0x0003
        /*0042*/ 	.short	0x0018
        /*0044*/ 	.byte	0x00, 0xf4, 0x21, 0x00


	//----- nvinfo : EIATTR_KPARAM_INFO
	.align		4
.L_17:
        /*0048*/ 	.byte	0x04, 0x17
        /*004a*/ 	.short	(.L_19 - .L_18)
.L_18:
        /*004c*/ 	.word	0x00000000
        /*0050*/ 	.short	0x0002
        /*0052*/ 	.short	0x0010
        /*0054*/ 	.byte	0x00, 0xf4, 0x21, 0x00


	//----- nvinfo : EIATTR_KPARAM_INFO
	.align		4
.L_19:
        /*0058*/ 	.byte	0x04, 0x17
        /*005a*/ 	.short	(.L_21 - .L_20)
.L_20:
        /*005c*/ 	.word	0x00000000
        /*0060*/ 	.short	0x0001
        /*0062*/ 	.short	0x0008
        /*0064*/ 	.byte	0x00, 0xf4, 0x21, 0x00


	//----- nvinfo : EIATTR_KPARAM_INFO
	.align		4
.L_21:
        /*0068*/ 	.byte	0x04, 0x17
        /*006a*/ 	.short	(.L_23 - .L_22)
.L_22:
        /*006c*/ 	.word	0x00000000
        /*0070*/ 	.short	0x0000
        /*0072*/ 	.short	0x0000
        /*0074*/ 	.byte	0x00, 0xf4, 0x21, 0x00


	//----- nvinfo : EIATTR_SPARSE_MMA_MASK
	.align		4
.L_23:
        /*0078*/ 	.byte	0x03, 0x50
        /*007a*/ 	.short	0x0000


	//----- nvinfo : EIATTR_MAXREG_COUNT
	.align		4
        /*007c*/ 	.byte	0x03, 0x1b
        /*007e*/ 	.short	0x00ff


	//----- nvinfo : EIATTR_EXIT_INSTR_OFFSETS
	.align		4
        /*0080*/ 	.byte	0x04, 0x1c
        /*0082*/ 	.short	(.L_25 - .L_24)


	//   ....[0]....
.L_24:
        /*0084*/ 	.word	0x00000180


	//----- nvinfo : EIATTR_REQNTID
	.align		4
.L_25:
        /*0088*/ 	.byte	0x04, 0x10
        /*008a*/ 	.short	(.L_27 - .L_26)
.L_26:
        /*008c*/ 	.word	0x00000080
        /*0090*/ 	.word	0x00000001
        /*0094*/ 	.word	0x00000001


	//----- nvinfo : EIATTR_CBANK_PARAM_SIZE
	.align		4
.L_27:
        /*0098*/ 	.byte	0x03, 0x19
        /*009a*/ 	.short	0x0034


	//----- nvinfo : EIATTR_PARAM_CBANK
	.align		4
        /*009c*/ 	.byte	0x04, 0x0a
        /*009e*/ 	.short	(.L_29 - .L_28)
	.align		4
.L_28:
        /*00a0*/ 	.word	index@(.nv.constant0.triton_poi_fused__unsafe_index_add_mul_sub_7)
        /*00a4*/ 	.short	0x0210
        /*00a6*/ 	.short	0x0034


	//----- nvinfo : EIATTR_SW_WAR
	.align		4
.L_29:
        /*00a8*/ 	.byte	0x04, 0x36
        /*00aa*/ 	.short	(.L_31 - .L_30)
.L_30:
        /*00ac*/ 	.word	0x00000008
.L_31:


//--------------------- .nv.callgraph             --------------------------
	.section	.nv.callgraph,"",@"SHT_CUDA_CALLGRAPH"
	.align	4
	.sectionentsize	8
	.align		4
        /*0000*/ 	.word	0x00000000
	.align		4
        /*0004*/ 	.word	0xffffffff
	.align		4
        /*0008*/ 	.word	0x00000000
	.align		4
        /*000c*/ 	.word	0xfffffffe
	.align		4
        /*0010*/ 	.word	0x00000000
	.align		4
        /*0014*/ 	.word	0xfffffffd
	.align		4
        /*0018*/ 	.word	0x00000000
	.align		4
        /*001c*/ 	.word	0xfffffffc


//--------------------- .text.triton_poi_fused__unsafe_index_add_mul_sub_7 --------------------------
	.section	.text.triton_poi_fused__unsafe_index_add_mul_sub_7,"ax",@progbits
	.align	128
        .global         triton_poi_fused__unsafe_index_add_mul_sub_7
        .type           triton_poi_fused__unsafe_index_add_mul_sub_7,@function
        .size           triton_poi_fused__unsafe_index_add_mul_sub_7,(.L_x_1 - triton_poi_fused__unsafe_index_add_mul_sub_7)
        .other          triton_poi_fused__unsafe_index_add_mul_sub_7,@"STO_CUDA_ENTRY STV_DEFAULT"
triton_poi_fused__unsafe_index_add_mul_sub_7:
.text.triton_poi_fused__unsafe_index_add_mul_sub_7:
[----:B------:R-:W-:Y:S01]  /*0000*/  LDC R1, c[0x0][0x28] ;  /* 0x00000a00ff017b82 */ /* 0x000fe20000000800 */
[----:B------:R-:W1:Y:S07]  /*0010*/  S2R R0, SR_TID.X ;  /* 0x0000000000007919 */ /* 0x000e6e0000002100 */
[----:B------:R-:W2:Y:S01]  /*0020*/  LDC.64 R2, c[0x0][0x220] ;  /* 0x00008800ff027b82 */ /* 0x000ea20000000a00 */
[----:B------:R-:W-:Y:S01]  /*0030*/  ULDC.64 UR4, c[0x0][0x208] ;  /* 0x0000820000047ab9 */ /* 0x000fe20000000a00 */
[----:B------:R-:W3:Y:S06]  /*0040*/  S2R R9, SR_CTAID.X ;  /* 0x0000000000097919 */ /* 0x000eec0000002500 */
[----:B------:R-:W4:Y:S01]  /*0050*/  LDC.64 R4, c[0x0][0x230] ;  /* 0x00008c00ff047b82 */ /* 0x000f220000000a00 */
[----:B-1----:R-:W-:-:S02]  /*0060*/  LOP3.LUT R0, R0, 0x7f, RZ, 0xc0, !PT ;  /* 0x0000007f00007812 */ /* 0x002fc400078ec0ff */
[----:B---3--:R-:W-:-:S03]  /*0070*/  SHF.R.S32.HI R6, RZ, 0x18, R9 ;  /* 0x00000018ff067819 */ /* 0x008fc60000011409 */
[----:B------:R-:W-:Y:S01]  /*0080*/  IMAD R9, R9, 0x80, R0 ;  /* 0x0000008009097824 */ /* 0x000fe200078e0200 */
[----:B------:R-:W-:-:S04]  /*0090*/  SGXT R0, R6, 0x1 ;  /* 0x000000010600781a */ /* 0x000fc80000000200 */
[CC--:B------:R-:W-:Y:S02]  /*00a0*/  LEA.HI R6, R0.reuse, R9.reuse, RZ, 0x4 ;  /* 0x0000000900067211 */ /* 0x0c0fe400078f20ff */
[----:B------:R-:W-:Y:S02]  /*00b0*/  LEA.HI R0, R0, R9, RZ, 0x8 ;  /* 0x0000000900007211 */ /* 0x000fe400078f40ff */
[----:B------:R-:W-:Y:S02]  /*00c0*/  LOP3.LUT R6, R6, 0xfffffff0, RZ, 0xc0, !PT ;  /* 0xfffffff006067812 */ /* 0x000fe400078ec0ff */
[----:B------:R-:W-:-:S03]  /*00d0*/  SHF.R.S32.HI R11, RZ, 0x8, R0 ;  /* 0x00000008ff0b7819 */ /* 0x000fc60000011400 */
[----:B------:R-:W-:Y:S02]  /*00e0*/  IMAD.IADD R7, R9, 0x1, -R6 ;  /* 0x0000000109077824 */ /* 0x000fe400078e0a06 */
[----:B--2---:R-:W-:-:S04]  /*00f0*/  IMAD.WIDE R2, R11, 0x4, R2 ;  /* 0x000000040b027825 */ /* 0x004fc800078e0202 */
[----:B----4-:R-:W-:Y:S02]  /*0100*/  IMAD.WIDE R4, R7, 0x4, R4 ;  /* 0x0000000407047825 */ /* 0x010fe400078e0204 */
[----:B------:R-:W2:Y:S01]  /*0110*/  LDG.E.EL R2, desc[UR4][R2.64] ;  /* 0x0000000402027981 */ /* 0x000ea2000c2e1900 */
[----:B------:R-:W1:Y:S03]  /*0120*/  LDC.64 R6, c[0x0][0x238] ;  /* 0x00008e00ff067b82 */ /* 0x000e660000000a00 */
[----:B------:R-:W3:Y:S01]  /*0130*/  LDG.E.EL R5, desc[UR4][R4.64] ;  /* 0x0000000404057981 */ /* 0x000ee2000c2e1900 */
[----:B-1----:R-:W-:-:S04]  /*0140*/  IMAD.WIDE R6, R9, 0x4, R6 ;  /* 0x0000000409067825 */ /* 0x002fc800078e0206 */
[----:B--2---:R-:W-:-:S04]  /*0150*/  FADD R0, R2, -R2 ;  /* 0x8000000202007221 */ /* 0x004fc80000000000 */
[----:B---3--:R-:W-:-:S05]  /*0160*/  FFMA R9, R5, R0, R2 ;  /* 0x0000000005097223 */ /* 0x008fca0000000002 */
[----:B------:R-:W-:Y:S01]  /*0170*/  STG.E desc[UR4][R6.64], R9 ;  /* 0x0000000906007986 */ /* 0x000fe2000c101904 */
[----:B------:R-:W-:Y:S05]  /*0180*/  EXIT ;  /* 0x000000000000794d */ /* 0x000fea0003800000 */
.L_x_0:
[----:B------:R-:W-:-:S00]  /*0190*/  BRA `(.L_x_0) ;  /* 0xfffffffc00fc7947 */ /* 0x000fc0000383ffff */
[----:B------:R-:W-:-:S00]  /*01a0*/  NOP ;  /* 0x0000000000007918 */ /* 0x000fc00000000000 */
        /* <DEDUP_REMOVED lines=13> */
.L_x_1:


//--------------------- .nv.constant0.triton_poi_fused__unsafe_index_add_mul_sub_7 --------------------------
	.section	.nv.constant0.triton_poi_fused__unsafe_index_add_mul_sub_7,"a",@progbits
	.sectionflags	@""
	.align	4
.nv.constant0.triton_poi_fused__unsafe_index_add_mul_sub_7:
	.zero		580
